	.headerflags	@"EF_CUDA_TEXMODE_UNIFIED EF_CUDA_64BIT_ADDRESS EF_CUDA_ACCELERATORS EF_CUDA_SM90 EF_CUDA_VIRTUAL_SM(EF_CUDA_SM90)"
	.elftype	@"ET_EXEC"


//--------------------- .nv.info                  --------------------------
	.section	.nv.info,"",@"SHT_CUDA_INFO"
	.align	4


	//----- nvinfo : EIATTR_REGCOUNT
	.align		4
        /*0000*/ 	.byte	0x04, 0x2f
        /*0002*/ 	.short	(.L_1 - .L_0)
	.align		4
.L_0:
        /*0004*/ 	.word	index@(triton_poi_fused_convolution_leaky_relu_leaky_relu_backward_9)
        /*0008*/ 	.word	0x0000000e


	//----- nvinfo : EIATTR_MIN_STACK_SIZE
	.align		4
.L_1:
        /*000c*/ 	.byte	0x04, 0x12
        /*000e*/ 	.short	(.L_3 - .L_2)
	.align		4
.L_2:
        /*0010*/ 	.word	index@(triton_poi_fused_convolution_leaky_relu_leaky_relu_backward_9)
        /*0014*/ 	.word	0x00000000


	//----- nvinfo : EIATTR_FRAME_SIZE
	.align		4
.L_3:
        /*0018*/ 	.byte	0x04, 0x11
        /*001a*/ 	.short	(.L_5 - .L_4)
	.align		4
.L_4:
        /*001c*/ 	.word	index@(triton_poi_fused_convolution_leaky_relu_leaky_relu_backward_9)
        /*0020*/ 	.word	0x00000000


	//----- nvinfo : EIATTR_MIN_STACK_SIZE
	.align		4
.L_5:
        /*0024*/ 	.byte	0x04, 0x12
        /*0026*/ 	.short	(.L_7 - .L_6)
	.align		4
.L_6:
        /*0028*/ 	.word	index@(triton_poi_fused_convolution_leaky_relu_leaky_relu_backward_9)
        /*002c*/ 	.word	0x00000000
.L_7:


//--------------------- .nv.info.triton_poi_fused_convolution_leaky_relu_leaky_relu_backward_9 --------------------------
	.section	.nv.info.triton_poi_fused_convolution_leaky_relu_leaky_relu_backward_9,"",@"SHT_CUDA_INFO"
	.sectionflags	@""
	.align	4


	//----- nvinfo : EIATTR_CUDA_API_VERSION
	.align		4
        /*0000*/ 	.byte	0x04, 0x37
        /*0002*/ 	.short	(.L_9 - .L_8)
.L_8:
        /*0004*/ 	.word	0x0000007c


	//----- nvinfo : EIATTR_KPARAM_INFO
	.align		4
.L_9:
        /*0008*/ 	.byte	0x04, 0x17
        /*000a*/ 	.short	(.L_11 - .L_10)
.L_10:
        /*000c*/ 	.word	0x00000000
        /*0010*/ 	.short	0x0003
        /*0012*/ 	.short	0x0018
        /*0014*/ 	.byte	0x00, 0xf0, 0x11, 0x00


	//----- nvinfo : EIATTR_KPARAM_INFO
	.align		4
.L_11:
        /*0018*/ 	.byte	0x04, 0x17
        /*001a*/ 	.short	(.L_13 - .L_12)
.L_12:
        /*001c*/ 	.word	0x00000000
        /*0020*/ 	.short	0x0002
        /*0022*/ 	.short	0x0010
        /*0024*/ 	.byte	0x00, 0xf4, 0x21, 0x00


	//----- nvinfo : EIATTR_KPARAM_INFO
	.align		4
.L_13:
        /*0028*/ 	.byte	0x04, 0x17
        /*002a*/ 	.short	(.L_15 - .L_14)
.L_14:
        /*002c*/ 	.word	0x00000000
        /*0030*/ 	.short	0x0001
        /*0032*/ 	.short	0x0008
        /*0034*/ 	.byte	0x00, 0xf4, 0x21, 0x00


	//----- nvinfo : EIATTR_KPARAM_INFO
	.align		4
.L_15:
        /*0038*/ 	.byte	0x04, 0x17
        /*003a*/ 	.short	(.L_17 - .L_16)
.L_16:
        /*003c*/ 	.word	0x00000000
        /*0040*/ 	.short	0x0000
        /*0042*/ 	.short	0x0000
        /*0044*/ 	.byte	0x00, 0xf4, 0x21, 0x00


	//----- nvinfo : EIATTR_SPARSE_MMA_MASK
	.align		4
.L_17:
        /*0048*/ 	.byte	0x03, 0x50
        /*004a*/ 	.short	0x0000


	//----- nvinfo : EIATTR_MAXREG_COUNT
	.align		4
        /*004c*/ 	.byte	0x03, 0x1b
        /*004e*/ 	.short	0x00ff


	//----- nvinfo : EIATTR_EXIT_INSTR_OFFSETS
	.align		4
        /*0050*/ 	.byte	0x04, 0x1c
        /*0052*/ 	.short	(.L_19 - .L_18)


	//   ....[0]....
.L_18:
        /*0054*/ 	.word	0x000001f0


	//   ....[1]....
        /*0058*/ 	.word	0x00000210


	//----- nvinfo : EIATTR_REQNTID
	.align		4
.L_19:
        /*005c*/ 	.byte	0x04, 0x10
        /*005e*/ 	.short	(.L_21 - .L_20)
.L_20:
        /*0060*/ 	.word	0x00000080
        /*0064*/ 	.word	0x00000001
        /*0068*/ 	.word	0x00000001


	//----- nvinfo : EIATTR_CBANK_PARAM_SIZE
	.align		4
.L_21:
        /*006c*/ 	.byte	0x03, 0x19
        /*006e*/ 	.short	0x001c


	//----- nvinfo : EIATTR_PARAM_CBANK
	.align		4
        /*0070*/ 	.byte	0x04, 0x0a
        /*0072*/ 	.short	(.L_23 - .L_22)
	.align		4
.L_22:
        /*0074*/ 	.word	index@(.nv.constant0.triton_poi_fused_convolution_leaky_relu_leaky_relu_backward_9)
        /*0078*/ 	.short	0x0210
        /*007a*/ 	.short	0x001c


	//----- nvinfo : EIATTR_SW_WAR
	.align		4
.L_23:
        /*007c*/ 	.byte	0x04, 0x36
        /*007e*/ 	.short	(.L_25 - .L_24)
.L_24:
        /*0080*/ 	.word	0x00000008
.L_25:


//--------------------- .nv.callgraph             --------------------------
	.section	.nv.callgraph,"",@"SHT_CUDA_CALLGRAPH"
	.align	4
	.sectionentsize	8
	.align		4
        /*0000*/ 	.word	0x00000000
	.align		4
        /*0004*/ 	.word	0xffffffff
	.align		4
        /*0008*/ 	.word	0x00000000
	.align		4
        /*000c*/ 	.word	0xfffffffe
	.align		4
        /*0010*/ 	.word	0x00000000
	.align		4
        /*0014*/ 	.word	0xfffffffd
	.align		4
        /*0018*/ 	.word	0x00000000
	.align		4
        /*001c*/ 	.word	0xfffffffc


//--------------------- .text.triton_poi_fused_convolution_leaky_relu_leaky_relu_backward_9 --------------------------
	.section	.text.triton_poi_fused_convolution_leaky_relu_leaky_relu_backward_9,"ax",@progbits
	.align	128
        .global         triton_poi_fused_convolution_leaky_relu_leaky_relu_backward_9
        .type           triton_poi_fused_convolution_leaky_relu_leaky_relu_backward_9,@function
        .size           triton_poi_fused_convolution_leaky_relu_leaky_relu_backward_9,(.L_x_1 - triton_poi_fused_convolution_leaky_relu_leaky_relu_backward_9)
        .other          triton_poi_fused_convolution_leaky_relu_leaky_relu_backward_9,@"STO_CUDA_ENTRY STV_DEFAULT"
triton_poi_fused_convolution_leaky_relu_leaky_relu_backward_9:
.text.triton_poi_fused_convolution_leaky_relu_leaky_relu_backward_9:
[----:B------:R-:W0:Y:S02]  /*0000*/  LDC R1, c[0x0][0x28] ;  /* 0x00000a00ff017b82 */ /* 0x000e240000000800 */
[----:B------:R-:W1:Y:S01]  /*0010*/  S2R R0, SR_TID.X ;  /* 0x0000000000007919 */ /* 0x000e620000002100 */
[----:B------:R-:W2:Y:S01]  /*0020*/  LDC.64 R4, c[0x0][0x218] ;  /* 0x00008600ff047b82 */ /* 0x000ea20000000a00 */
[----:B------:R-:W-:Y:S01]  /*0030*/  ULDC.64 UR4, c[0x0][0x208] ;  /* 0x0000820000047ab9 */ /* 0x000fe20000000a00 */
[----:B------:R-:W-:Y:S01]  /*0040*/  ULDC.64 UR6, c[0x0][0x220] ;  /* 0x0000880000067ab9 */ /* 0x000fe20000000a00 */
[----:B------:R-:W3:Y:S01]  /*0050*/  S2R R7, SR_CTAID.X ;  /* 0x0000000000077919 */ /* 0x000ee20000002500 */
[----:B-1----:R-:W-:Y:S02]  /*0060*/  LOP3.LUT R0, R0, 0x7f, RZ, 0xc0, !PT ;  /* 0x0000007f00007812 */ /* 0x002fe400078ec0ff */
[----:B---3--:R-:W-:-:S03]  /*0070*/  SHF.R.S32.HI R2, RZ, 0x18, R7 ;  /* 0x00000018ff027819 */ /* 0x008fc60000011407 */
[----:B------:R-:W-:Y:S01]  /*0080*/  IMAD R7, R7, 0x80, R0 ;  /* 0x0000008007077824 */ /* 0x000fe200078e0200 */
[----:B------:R-:W-:Y:S02]  /*0090*/  SGXT R0, R2, 0x1 ;  /* 0x000000010200781a */ /* 0x000fe40000000200 */
[----:B------:R-:W1:Y:S02]  /*00a0*/  LDC.64 R2, c[0x0][0x210] ;  /* 0x00008400ff027b82 */ /* 0x000e640000000a00 */
[----:B------:R-:W-:Y:S02]  /*00b0*/  ISETP.GE.AND P0, PT, R7, 0x400, PT ;  /* 0x000004000700780c */ /* 0x000fe40003f06270 */
[----:B------:R-:W-:-:S04]  /*00c0*/  LEA.HI R0, R0, R7, RZ, 0x6 ;  /* 0x0000000700007211 */ /* 0x000fc800078f30ff */
[----:B------:R-:W-:-:S04]  /*00d0*/  SHF.R.S32.HI R0, RZ, 0x6, R0 ;  /* 0x00000006ff007819 */ /* 0x000fc80000011400 */
[----:B------:R-:W-:-:S04]  /*00e0*/  LEA.HI R6, R0, R0, RZ, 0x2 ;  /* 0x0000000000067211 */ /* 0x000fc800078f10ff */
[----:B------:R-:W-:-:S05]  /*00f0*/  LOP3.LUT R9, R6, 0xfffffffc, RZ, 0xc0, !PT ;  /* 0xfffffffc06097812 */ /* 0x000fca00078ec0ff */
[----:B------:R-:W-:Y:S02]  /*0100*/  IMAD.IADD R9, R0, 0x1, -R9 ;  /* 0x0000000100097824 */ /* 0x000fe400078e0a09 */
[----:B------:R-:W-:Y:S02]  /*0110*/  IMAD.MOV.U32 R0, RZ, RZ, RZ ;  /* 0x000000ffff007224 */ /* 0x000fe400078e00ff */
[----:B--2---:R-:W-:-:S04]  /*0120*/  IMAD.WIDE R4, R9, 0x4, R4 ;  /* 0x0000000409047825 */ /* 0x004fc800078e0204 */
[----:B------:R-:W-:Y:S02]  /*0130*/  IMAD.MOV.U32 R9, RZ, RZ, RZ ;  /* 0x000000ffff097224 */ /* 0x000fe400078e00ff */
[----:B-1----:R-:W-:-:S04]  /*0140*/  IMAD.WIDE R2, R7, 0x4, R2 ;  /* 0x0000000407027825 */ /* 0x002fc800078e0202 */
[----:B------:R-:W2:Y:S04]  /*0150*/  @!P0 LDG.E.EL R9, desc[UR4][R4.64] ;  /* 0x0000000404098981 */ /* 0x000ea8000c2e1900 */
[----:B------:R-:W2:Y:S02]  /*0160*/  @!P0 LDG.E R0, desc[UR4][R2.64] ;  /* 0x0000000402008981 */ /* 0x000ea4000c1e1900 */
[----:B--2---:R-:W-:Y:S01]  /*0170*/  FSETP.GT.AND P1, PT, R0, -R9, PT ;  /* 0x800000090000720b */ /* 0x004fe20003f24000 */
[----:B------:R-:W-:-:S12]  /*0180*/  FADD R9, R9, R0 ;  /* 0x0000000009097221 */ /* 0x000fd80000000000 */
[----:B------:R-:W-:Y:S01]  /*0190*/  @!P1 FMUL R9, R9, 0.20000000298023223877 ;  /* 0x3e4ccccd09099820 */ /* 0x000fe20000400000 */
[----:B------:R-:W-:-:S04]  /*01a0*/  IADD3 R6, P1, R7, UR6, RZ ;  /* 0x0000000607067c10 */ /* 0x000fc8000ff3e0ff */
[----:B------:R-:W-:Y:S01]  /*01b0*/  FSETP.GT.AND P2, PT, R9, RZ, PT ;  /* 0x000000ff0900720b */ /* 0x000fe20003f44000 */
[----:B------:R1:W-:Y:S01]  /*01c0*/  @!P0 STG.E desc[UR4][R2.64], R9 ;  /* 0x0000000902008986 */ /* 0x0003e2000c101904 */
[----:B------:R-:W-:Y:S02]  /*01d0*/  LEA.HI.X.SX32 R7, R7, UR7, 0x1, P1 ;  /* 0x0000000707077c11 */ /* 0x000fe400088f0eff */
[----:B------:R-:W-:Y:S01]  /*01e0*/  SEL R11, RZ, 0x1, !P2 ;  /* 0x00000001ff0b7807 */ /* 0x000fe20005000000 */
[----:B------:R-:W-:Y:S08]  /*01f0*/  @P0 EXIT ;  /* 0x000000000000094d */ /* 0x000ff00003800000 */
[----:B------:R-:W-:Y:S01]  /*0200*/  STG.E.U8 desc[UR4][R6.64], R11 ;  /* 0x0000000b06007986 */ /* 0x000fe2000c101104 */
[----:B------:R-:W-:Y:S05]  /*0210*/  EXIT ;  /* 0x000000000000794d */ /* 0x000fea0003800000 */
.L_x_0:
[----:B------:R-:W-:-:S00]  /*0220*/  BRA `(.L_x_0) ;  /* 0xfffffffc00fc7947 */ /* 0x000fc0000383ffff */
[----:B------:R-:W-:-:S00]  /*0230*/  NOP ;  /* 0x0000000000007918 */ /* 0x000fc00000000000 */
        /* <DEDUP_REMOVED lines=12> */
.L_x_1:


//--------------------- .nv.constant0.triton_poi_fused_convolution_leaky_relu_leaky_relu_backward_9 --------------------------
	.section	.nv.constant0.triton_poi_fused_convolution_leaky_relu_leaky_relu_backward_9,"a",@progbits
	.sectionflags	@""
	.align	4
.nv.constant0.triton_poi_fused_convolution_leaky_relu_leaky_relu_backward_9:
	.zero		556
